//
// Generated by NVIDIA NVVM Compiler
//
// Compiler Build ID: CL-36424714
// Cuda compilation tools, release 13.0, V13.0.88
// Based on NVVM 20.0.0
//

.version 9.0
.target sm_100
.address_size 64

	// .globl	embedding_gather_f32

.visible .entry embedding_gather_f32(
	.param .u64 .ptr .align 1 embedding_gather_f32_param_0,
	.param .u64 .ptr .align 1 embedding_gather_f32_param_1,
	.param .u64 .ptr .align 1 embedding_gather_f32_param_2,
	.param .u32 embedding_gather_f32_param_3,
	.param .u32 embedding_gather_f32_param_4
)
{
	.reg .pred 	%p<4>;
	.reg .b32 	%r<13>;
	.reg .b32 	%f<2>;
	.reg .b64 	%rd<13>;

	ld.param.u64 	%rd1, [embedding_gather_f32_param_0];
	ld.param.u64 	%rd2, [embedding_gather_f32_param_1];
	ld.param.u64 	%rd3, [embedding_gather_f32_param_2];
	ld.param.u32 	%r4, [embedding_gather_f32_param_3];
	ld.param.u32 	%r5, [embedding_gather_f32_param_4];
	mov.u32 	%r1, %ctaid.x;
	mov.u32 	%r6, %ctaid.y;
	mov.u32 	%r7, %ntid.x;
	mov.u32 	%r8, %tid.x;
	mad.lo.s32 	%r9, %r6, %r7, %r8;
	setp.ge.s32 	%p1, %r1, %r4;
	setp.ge.s32 	%p2, %r9, %r5;
	or.pred  	%p3, %p1, %p2;
	@%p3 bra 	$L__BB0_2;
	cvta.to.global.u64 	%rd4, %rd3;
	cvta.to.global.u64 	%rd5, %rd2;
	cvta.to.global.u64 	%rd6, %rd1;
	mul.wide.u32 	%rd7, %r1, 4;
	add.s64 	%rd8, %rd4, %rd7;
	ld.global.nc.u32 	%r10, [%rd8];
	mad.lo.s32 	%r11, %r10, %r5, %r9;
	mul.wide.u32 	%rd9, %r11, 4;
	add.s64 	%rd10, %rd5, %rd9;
	ld.global.nc.f32 	%f1, [%rd10];
	mad.lo.s32 	%r12, %r5, %r1, %r9;
	mul.wide.u32 	%rd11, %r12, 4;
	add.s64 	%rd12, %rd6, %rd11;
	st.global.f32 	[%rd12], %f1;
$L__BB0_2:
	ret;

}
	// .globl	embedding_gather_f16
.visible .entry embedding_gather_f16(
	.param .u64 .ptr .align 1 embedding_gather_f16_param_0,
	.param .u64 .ptr .align 1 embedding_gather_f16_param_1,
	.param .u64 .ptr .align 1 embedding_gather_f16_param_2,
	.param .u32 embedding_gather_f16_param_3,
	.param .u32 embedding_gather_f16_param_4
)
{
	.reg .pred 	%p<4>;
	.reg .b16 	%rs<2>;
	.reg .b32 	%r<13>;
	.reg .b64 	%rd<13>;

	ld.param.u64 	%rd1, [embedding_gather_f16_param_0];
	ld.param.u64 	%rd2, [embedding_gather_f16_param_1];
	ld.param.u64 	%rd3, [embedding_gather_f16_param_2];
	ld.param.u32 	%r4, [embedding_gather_f16_param_3];
	ld.param.u32 	%r5, [embedding_gather_f16_param_4];
	mov.u32 	%r1, %ctaid.x;
	mov.u32 	%r6, %ctaid.y;
	mov.u32 	%r7, %ntid.x;
	mov.u32 	%r8, %tid.x;
	mad.lo.s32 	%r9, %r6, %r7, %r8;
	setp.ge.s32 	%p1, %r1, %r4;
	setp.ge.s32 	%p2, %r9, %r5;
	or.pred  	%p3, %p1, %p2;
	@%p3 bra 	$L__BB1_2;
	cvta.to.global.u64 	%rd4, %rd3;
	cvta.to.global.u64 	%rd5, %rd2;
	cvta.to.global.u64 	%rd6, %rd1;
	mul.wide.u32 	%rd7, %r1, 4;
	add.s64 	%rd8, %rd4, %rd7;
	ld.global.nc.u32 	%r10, [%rd8];
	mad.lo.s32 	%r11, %r5, %r1, %r9;
	mul.wide.u32 	%rd9, %r11, 2;
	add.s64 	%rd10, %rd6, %rd9;
	mad.lo.s32 	%r12, %r10, %r5, %r9;
	mul.wide.u32 	%rd11, %r12, 2;
	add.s64 	%rd12, %rd5, %rd11;
	ld.global.nc.u16 	%rs1, [%rd12];
	st.global.u16 	[%rd10], %rs1;
$L__BB1_2:
	ret;

}
	// .globl	embedding_gather_bf16
.visible .entry embedding_gather_bf16(
	.param .u64 .ptr .align 1 embedding_gather_bf16_param_0,
	.param .u64 .ptr .align 1 embedding_gather_bf16_param_1,
	.param .u64 .ptr .align 1 embedding_gather_bf16_param_2,
	.param .u32 embedding_gather_bf16_param_3,
	.param .u32 embedding_gather_bf16_param_4
)
{
	.reg .pred 	%p<4>;
	.reg .b16 	%rs<2>;
	.reg .b32 	%r<13>;
	.reg .b64 	%rd<13>;

	ld.param.u64 	%rd1, [embedding_gather_bf16_param_0];
	ld.param.u64 	%rd2, [embedding_gather_bf16_param_1];
	ld.param.u64 	%rd3, [embedding_gather_bf16_param_2];
	ld.param.u32 	%r4, [embedding_gather_bf16_param_3];
	ld.param.u32 	%r5, [embedding_gather_bf16_param_4];
	mov.u32 	%r1, %ctaid.x;
	mov.u32 	%r6, %ctaid.y;
	mov.u32 	%r7, %ntid.x;
	mov.u32 	%r8, %tid.x;
	mad.lo.s32 	%r9, %r6, %r7, %r8;
	setp.ge.s32 	%p1, %r1, %r4;
	setp.ge.s32 	%p2, %r9, %r5;
	or.pred  	%p3, %p1, %p2;
	@%p3 bra 	$L__BB2_2;
	cvta.to.global.u64 	%rd4, %rd3;
	cvta.to.global.u64 	%rd5, %rd2;
	cvta.to.global.u64 	%rd6, %rd1;
	mul.wide.u32 	%rd7, %r1, 4;
	add.s64 	%rd8, %rd4, %rd7;
	ld.global.nc.u32 	%r10, [%rd8];
	mad.lo.s32 	%r11, %r5, %r1, %r9;
	mul.wide.u32 	%rd9, %r11, 2;
	add.s64 	%rd10, %rd6, %rd9;
	mad.lo.s32 	%r12, %r10, %r5, %r9;
	mul.wide.u32 	%rd11, %r12, 2;
	add.s64 	%rd12, %rd5, %rd11;
	ld.global.nc.u16 	%rs1, [%rd12];
	st.global.u16 	[%rd10], %rs1;
$L__BB2_2:
	ret;

}


// ===== COMPILED SASS (sm_100) =====

	.target	sm_100

	.elftype	@"ET_EXEC"


//--------------------- .note.nv.tkinfo           --------------------------
	.section	.note.nv.tkinfo,"",@"SHT_NOTE"
	.sectionflags	@"SHF_NOTE_NV_TKINFO"
	.tkinfo
        /*0018*/ 	.word	0x00000002
        /*0030*/ 	.string	""
        /*0030*/ 	.string	"ptxas"
        /*0030*/ 	.string	"Cuda compilation tools, release 13.0, V13.0.88"
        /*0030*/ 	.string	"Build cuda_13.0.r13.0/compiler.36424714_0"
        /*0030*/ 	.string	"-arch sm_100 -m 64 "



//--------------------- .note.nv.cuinfo           --------------------------
	.section	.note.nv.cuinfo,"",@"SHT_NOTE"
	.sectionflags	@"SHF_NOTE_NV_CUINFO"
        /*0018*/ 	.short	0x0002
        /*001a*/ 	.short	0x0064
        /*001c*/ 	.short	0x0082
	.zero		2


//--------------------- .nv.info                  --------------------------
	.section	.nv.info,"",@"SHT_CUDA_INFO"
	.align	4


	//----- nvinfo : EIATTR_REGCOUNT
	.align		4
        /*0000*/ 	.byte	0x04, 0x2f
        /*0002*/ 	.short	(.L_1 - .L_0)
	.align		4
.L_0:
        /*0004*/ 	.word	index@(embedding_gather_f32)
        /*0008*/ 	.word	0x0000000c


	//----- nvinfo : EIATTR_FRAME_SIZE
	.align		4
.L_1:
        /*000c*/ 	.byte	0x04, 0x11
        /*000e*/ 	.short	(.L_3 - .L_2)
	.align		4
.L_2:
        /*0010*/ 	.word	index@(embedding_gather_f32)
        /*0014*/ 	.word	0x00000000


	//----- nvinfo : EIATTR_REGCOUNT
	.align		4
.L_3:
        /*0018*/ 	.byte	0x04, 0x2f
        /*001a*/ 	.short	(.L_5 - .L_4)
	.align		4
.L_4:
        /*001c*/ 	.word	index@(embedding_gather_f16)
        /*0020*/ 	.word	0x0000000c


	//----- nvinfo : EIATTR_FRAME_SIZE
	.align		4
.L_5:
        /*0024*/ 	.byte	0x04, 0x11
        /*0026*/ 	.short	(.L_7 - .L_6)
	.align		4
.L_6:
        /*0028*/ 	.word	index@(embedding_gather_f16)
        /*002c*/ 	.word	0x00000000


	//----- nvinfo : EIATTR_REGCOUNT
	.align		4
.L_7:
        /*0030*/ 	.byte	0x04, 0x2f
        /*0032*/ 	.short	(.L_9 - .L_8)
	.align		4
.L_8:
        /*0034*/ 	.word	index@(embedding_gather_bf16)
        /*0038*/ 	.word	0x0000000c


	//----- nvinfo : EIATTR_FRAME_SIZE
	.align		4
.L_9:
        /*003c*/ 	.byte	0x04, 0x11
        /*003e*/ 	.short	(.L_11 - .L_10)
	.align		4
.L_10:
        /*0040*/ 	.word	index@(embedding_gather_bf16)
        /*0044*/ 	.word	0x00000000


	//----- nvinfo : EIATTR_MIN_STACK_SIZE
	.align		4
.L_11:
        /*0048*/ 	.byte	0x04, 0x12
        /*004a*/ 	.short	(.L_13 - .L_12)
	.align		4
.L_12:
        /*004c*/ 	.word	index@(embedding_gather_bf16)
        /*0050*/ 	.word	0x00000000


	//----- nvinfo : EIATTR_MIN_STACK_SIZE
	.align		4
.L_13:
        /*0054*/ 	.byte	0x04, 0x12
        /*0056*/ 	.short	(.L_15 - .L_14)
	.align		4
.L_14:
        /*0058*/ 	.word	index@(embedding_gather_f16)
        /*005c*/ 	.word	0x00000000


	//----- nvinfo : EIATTR_MIN_STACK_SIZE
	.align		4
.L_15:
        /*0060*/ 	.byte	0x04, 0x12
        /*0062*/ 	.short	(.L_17 - .L_16)
	.align		4
.L_16:
        /*0064*/ 	.word	index@(embedding_gather_f32)
        /*0068*/ 	.word	0x00000000
.L_17:


//--------------------- .nv.compat                --------------------------
	.section	.nv.compat,"",@"SHT_CUDA_COMPAT_INFO"
	.align	4
        /*0000*/ 	.byte	0x02, 0x09, 0x00, 0x00, 0x02, 0x02, 0x01, 0x00, 0x02, 0x05, 0x05, 0x00, 0x03, 0x07, 0x01, 0x01
        /*0010*/ 	.byte	0x02, 0x03, 0x00, 0x00, 0x02, 0x06, 0x01, 0x00, 0x04, 0x0b, 0x08, 0x00, 0x09, 0x00, 0x00, 0x00
        /*0020*/ 	.byte	0x00, 0x00, 0x00, 0x00


//--------------------- .nv.info.embedding_gather_bf16 --------------------------
	.section	.nv.info.embedding_gather_bf16,"",@"SHT_CUDA_INFO"
	.sectionflags	@""
	.align	4


	//----- nvinfo : EIATTR_CUDA_API_VERSION
	.align		4
        /*0000*/ 	.byte	0x04, 0x37
        /*0002*/ 	.short	(.L_19 - .L_18)
.L_18:
        /*0004*/ 	.word	0x00000082


	//----- nvinfo : EIATTR_KPARAM_INFO
	.align		4
.L_19:
        /*0008*/ 	.byte	0x04, 0x17
        /*000a*/ 	.short	(.L_21 - .L_20)
.L_20:
        /*000c*/ 	.word	0x00000000
        /*0010*/ 	.short	0x0004
        /*0012*/ 	.short	0x001c
        /*0014*/ 	.byte	0x00, 0xf0, 0x11, 0x00


	//----- nvinfo : EIATTR_KPARAM_INFO
	.align		4
.L_21:
        /*0018*/ 	.byte	0x04, 0x17
        /*001a*/ 	.short	(.L_23 - .L_22)
.L_22:
        /*001c*/ 	.word	0x00000000
        /*0020*/ 	.short	0x0003
        /*0022*/ 	.short	0x0018
        /*0024*/ 	.byte	0x00, 0xf0, 0x11, 0x00


	//----- nvinfo : EIATTR_KPARAM_INFO
	.align		4
.L_23:
        /*0028*/ 	.byte	0x04, 0x17
        /*002a*/ 	.short	(.L_25 - .L_24)
.L_24:
        /*002c*/ 	.word	0x00000000
        /*0030*/ 	.short	0x0002
        /*0032*/ 	.short	0x0010
        /*0034*/ 	.byte	0x00, 0xf5, 0x21, 0x00


	//----- nvinfo : EIATTR_KPARAM_INFO
	.align		4
.L_25:
        /*0038*/ 	.byte	0x04, 0x17
        /*003a*/ 	.short	(.L_27 - .L_26)
.L_26:
        /*003c*/ 	.word	0x00000000
        /*0040*/ 	.short	0x0001
        /*0042*/ 	.short	0x0008
        /*0044*/ 	.byte	0x00, 0xf5, 0x21, 0x00


	//----- nvinfo : EIATTR_KPARAM_INFO
	.align		4
.L_27:
        /*0048*/ 	.byte	0x04, 0x17
        /*004a*/ 	.short	(.L_29 - .L_28)
.L_28:
        /*004c*/ 	.word	0x00000000
        /*0050*/ 	.short	0x0000
        /*0052*/ 	.short	0x0000
        /*0054*/ 	.byte	0x00, 0xf5, 0x21, 0x00


	//----- nvinfo : EIATTR_SPARSE_MMA_MASK
	.align		4
.L_29:
        /*0058*/ 	.byte	0x03, 0x50
        /*005a*/ 	.short	0x0000


	//----- nvinfo : EIATTR_MAXREG_COUNT
	.align		4
        /*005c*/ 	.byte	0x03, 0x1b
        /*005e*/ 	.short	0x00ff


	//----- nvinfo : EIATTR_MERCURY_ISA_VERSION
	.align		4
        /*0060*/ 	.byte	0x03, 0x5f
        /*0062*/ 	.short	0x0101


	//----- nvinfo : EIATTR_VRC_CTA_INIT_COUNT
	.align		4
        /*0064*/ 	.byte	0x02, 0x4a
	.zero		1
	.zero		1


	//----- nvinfo : EIATTR_EXIT_INSTR_OFFSETS
	.align		4
        /*0068*/ 	.byte	0x04, 0x1c
        /*006a*/ 	.short	(.L_31 - .L_30)


	//   ....[0]....
.L_30:
        /*006c*/ 	.word	0x00000090


	//   ....[1]....
        /*0070*/ 	.word	0x00000160


	//----- nvinfo : EIATTR_CBANK_PARAM_SIZE
	.align		4
.L_31:
        /*0074*/ 	.byte	0x03, 0x19
        /*0076*/ 	.short	0x0020


	//----- nvinfo : EIATTR_PARAM_CBANK
	.align		4
        /*0078*/ 	.byte	0x04, 0x0a
        /*007a*/ 	.short	(.L_33 - .L_32)
	.align		4
.L_32:
        /*007c*/ 	.word	index@(.nv.constant0.embedding_gather_bf16)
        /*0080*/ 	.short	0x0380
        /*0082*/ 	.short	0x0020


	//----- nvinfo : EIATTR_SW_WAR
	.align		4
.L_33:
        /*0084*/ 	.byte	0x04, 0x36
        /*0086*/ 	.short	(.L_35 - .L_34)
.L_34:
        /*0088*/ 	.word	0x00000008
.L_35:


//--------------------- .nv.info.embedding_gather_f16 --------------------------
	.section	.nv.info.embedding_gather_f16,"",@"SHT_CUDA_INFO"
	.sectionflags	@""
	.align	4


	//----- nvinfo : EIATTR_CUDA_API_VERSION
	.align		4
        /*0000*/ 	.byte	0x04, 0x37
        /*0002*/ 	.short	(.L_37 - .L_36)
.L_36:
        /*0004*/ 	.word	0x00000082


	//----- nvinfo : EIATTR_KPARAM_INFO
	.align		4
.L_37:
        /*0008*/ 	.byte	0x04, 0x17
        /*000a*/ 	.short	(.L_39 - .L_38)
.L_38:
        /*000c*/ 	.word	0x00000000
        /*0010*/ 	.short	0x0004
        /*0012*/ 	.short	0x001c
        /*0014*/ 	.byte	0x00, 0xf0, 0x11, 0x00


	//----- nvinfo : EIATTR_KPARAM_INFO
	.align		4
.L_39:
        /*0018*/ 	.byte	0x04, 0x17
        /*001a*/ 	.short	(.L_41 - .L_40)
.L_40:
        /*001c*/ 	.word	0x00000000
        /*0020*/ 	.short	0x0003
        /*0022*/ 	.short	0x0018
        /*0024*/ 	.byte	0x00, 0xf0, 0x11, 0x00


	//----- nvinfo : EIATTR_KPARAM_INFO
	.align		4
.L_41:
        /*0028*/ 	.byte	0x04, 0x17
        /*002a*/ 	.short	(.L_43 - .L_42)
.L_42:
        /*002c*/ 	.word	0x00000000
        /*0030*/ 	.short	0x0002
        /*0032*/ 	.short	0x0010
        /*0034*/ 	.byte	0x00, 0xf5, 0x21, 0x00


	//----- nvinfo : EIATTR_KPARAM_INFO
	.align		4
.L_43:
        /*0038*/ 	.byte	0x04, 0x17
        /*003a*/ 	.short	(.L_45 - .L_44)
.L_44:
        /*003c*/ 	.word	0x00000000
        /*0040*/ 	.short	0x0001
        /*0042*/ 	.short	0x0008
        /*0044*/ 	.byte	0x00, 0xf5, 0x21, 0x00


	//----- nvinfo : EIATTR_KPARAM_INFO
	.align		4
.L_45:
        /*0048*/ 	.byte	0x04, 0x17
        /*004a*/ 	.short	(.L_47 - .L_46)
.L_46:
        /*004c*/ 	.word	0x00000000
        /*0050*/ 	.short	0x0000
        /*0052*/ 	.short	0x0000
        /*0054*/ 	.byte	0x00, 0xf5, 0x21, 0x00


	//----- nvinfo : EIATTR_SPARSE_MMA_MASK
	.align		4
.L_47:
        /*0058*/ 	.byte	0x03, 0x50
        /*005a*/ 	.short	0x0000


	//----- nvinfo : EIATTR_MAXREG_COUNT
	.align		4
        /*005c*/ 	.byte	0x03, 0x1b
        /*005e*/ 	.short	0x00ff


	//----- nvinfo : EIATTR_MERCURY_ISA_VERSION
	.align		4
        /*0060*/ 	.byte	0x03, 0x5f
        /*0062*/ 	.short	0x0101


	//----- nvinfo : EIATTR_VRC_CTA_INIT_COUNT
	.align		4
        /*0064*/ 	.byte	0x02, 0x4a
	.zero		1
	.zero		1


	//----- nvinfo : EIATTR_EXIT_INSTR_OFFSETS
	.align		4
        /*0068*/ 	.byte	0x04, 0x1c
        /*006a*/ 	.short	(.L_49 - .L_48)


	//   ....[0]....
.L_48:
        /*006c*/ 	.word	0x00000090


	//   ....[1]....
        /*0070*/ 	.word	0x00000160


	//----- nvinfo : EIATTR_CBANK_PARAM_SIZE
	.align		4
.L_49:
        /*0074*/ 	.byte	0x03, 0x19
        /*0076*/ 	.short	0x0020


	//----- nvinfo : EIATTR_PARAM_CBANK
	.align		4
        /*0078*/ 	.byte	0x04, 0x0a
        /*007a*/ 	.short	(.L_51 - .L_50)
	.align		4
.L_50:
        /*007c*/ 	.word	index@(.nv.constant0.embedding_gather_f16)
        /*0080*/ 	.short	0x0380
        /*0082*/ 	.short	0x0020


	//----- nvinfo : EIATTR_SW_WAR
	.align		4
.L_51:
        /*0084*/ 	.byte	0x04, 0x36
        /*0086*/ 	.short	(.L_53 - .L_52)
.L_52:
        /*0088*/ 	.word	0x00000008
.L_53:


//--------------------- .nv.info.embedding_gather_f32 --------------------------
	.section	.nv.info.embedding_gather_f32,"",@"SHT_CUDA_INFO"
	.sectionflags	@""
	.align	4


	//----- nvinfo : EIATTR_CUDA_API_VERSION
	.align		4
        /*0000*/ 	.byte	0x04, 0x37
        /*0002*/ 	.short	(.L_55 - .L_54)
.L_54:
        /*0004*/ 	.word	0x00000082


	//----- nvinfo : EIATTR_KPARAM_INFO
	.align		4
.L_55:
        /*0008*/ 	.byte	0x04, 0x17
        /*000a*/ 	.short	(.L_57 - .L_56)
.L_56:
        /*000c*/ 	.word	0x00000000
        /*0010*/ 	.short	0x0004
        /*0012*/ 	.short	0x001c
        /*0014*/ 	.byte	0x00, 0xf0, 0x11, 0x00


	//----- nvinfo : EIATTR_KPARAM_INFO
	.align		4
.L_57:
        /*0018*/ 	.byte	0x04, 0x17
        /*001a*/ 	.short	(.L_59 - .L_58)
.L_58:
        /*001c*/ 	.word	0x00000000
        /*0020*/ 	.short	0x0003
        /*0022*/ 	.short	0x0018
        /*0024*/ 	.byte	0x00, 0xf0, 0x11, 0x00


	//----- nvinfo : EIATTR_KPARAM_INFO
	.align		4
.L_59:
        /*0028*/ 	.byte	0x04, 0x17
        /*002a*/ 	.short	(.L_61 - .L_60)
.L_60:
        /*002c*/ 	.word	0x00000000
        /*0030*/ 	.short	0x0002
        /*0032*/ 	.short	0x0010
        /*0034*/ 	.byte	0x00, 0xf5, 0x21, 0x00


	//----- nvinfo : EIATTR_KPARAM_INFO
	.align		4
.L_61:
        /*0038*/ 	.byte	0x04, 0x17
        /*003a*/ 	.short	(.L_63 - .L_62)
.L_62:
        /*003c*/ 	.word	0x00000000
        /*0040*/ 	.short	0x0001
        /*0042*/ 	.short	0x0008
        /*0044*/ 	.byte	0x00, 0xf5, 0x21, 0x00


	//----- nvinfo : EIATTR_KPARAM_INFO
	.align		4
.L_63:
        /*0048*/ 	.byte	0x04, 0x17
        /*004a*/ 	.short	(.L_65 - .L_64)
.L_64:
        /*004c*/ 	.word	0x00000000
        /*0050*/ 	.short	0x0000
        /*0052*/ 	.short	0x0000
        /*0054*/ 	.byte	0x00, 0xf5, 0x21, 0x00


	//----- nvinfo : EIATTR_SPARSE_MMA_MASK
	.align		4
.L_65:
        /*0058*/ 	.byte	0x03, 0x50
        /*005a*/ 	.short	0x0000


	//----- nvinfo : EIATTR_MAXREG_COUNT
	.align		4
        /*005c*/ 	.byte	0x03, 0x1b
        /*005e*/ 	.short	0x00ff


	//----- nvinfo : EIATTR_MERCURY_ISA_VERSION
	.align		4
        /*0060*/ 	.byte	0x03, 0x5f
        /*0062*/ 	.short	0x0101


	//----- nvinfo : EIATTR_VRC_CTA_INIT_COUNT
	.align		4
        /*0064*/ 	.byte	0x02, 0x4a
	.zero		1
	.zero		1


	//----- nvinfo : EIATTR_EXIT_INSTR_OFFSETS
	.align		4
        /*0068*/ 	.byte	0x04, 0x1c
        /*006a*/ 	.short	(.L_67 - .L_66)


	//   ....[0]....
.L_66:
        /*006c*/ 	.word	0x00000090


	//   ....[1]....
        /*0070*/ 	.word	0x00000160


	//----- nvinfo : EIATTR_CBANK_PARAM_SIZE
	.align		4
.L_67:
        /*0074*/ 	.byte	0x03, 0x19
        /*0076*/ 	.short	0x0020


	//----- nvinfo : EIATTR_PARAM_CBANK
	.align		4
        /*0078*/ 	.byte	0x04, 0x0a
        /*007a*/ 	.short	(.L_69 - .L_68)
	.align		4
.L_68:
        /*007c*/ 	.word	index@(.nv.constant0.embedding_gather_f32)
        /*0080*/ 	.short	0x0380
        /*0082*/ 	.short	0x0020


	//----- nvinfo : EIATTR_SW_WAR
	.align		4
.L_69:
        /*0084*/ 	.byte	0x04, 0x36
        /*0086*/ 	.short	(.L_71 - .L_70)
.L_70:
        /*0088*/ 	.word	0x00000008
.L_71:


//--------------------- .nv.callgraph             --------------------------
	.section	.nv.callgraph,"",@"SHT_CUDA_CALLGRAPH"
	.align	4
	.sectionentsize	8
	.align		4
        /*0000*/ 	.word	0x00000000
	.align		4
        /*0004*/ 	.word	0xffffffff
	.align		4
        /*0008*/ 	.word	0x00000000
	.align		4
        /*000c*/ 	.word	0xfffffffe
	.align		4
        /*0010*/ 	.word	0x00000000
	.align		4
        /*0014*/ 	.word	0xfffffffd
	.align		4
        /*0018*/ 	.word	0x00000000
	.align		4
        /*001c*/ 	.word	0xfffffffc


//--------------------- .text.embedding_gather_bf16 --------------------------
	.section	.text.embedding_gather_bf16,"ax",@progbits
	.align	128
        .global         embedding_gather_bf16
        .type           embedding_gather_bf16,@function
        .size           embedding_gather_bf16,(.L_x_3 - embedding_gather_bf16)
        .other          embedding_gather_bf16,@"STO_CUDA_ENTRY STV_DEFAULT"
embedding_gather_bf16:
.text.embedding_gather_bf16:
[----:B------:R-:W-:Y:S01]  /*0000*/  LDC R1, c[0x0][0x37c] ;  /* 0x0000df00ff017b82 */ /* 0x000fe20000000800 */
[----:B------:R-:W0:Y:S07]  /*0010*/  S2R R3, SR_TID.X ;  /* 0x0000000000037919 */ /* 0x000e2e0000002100 */
[----:B------:R-:W0:Y:S01]  /*0020*/  S2UR UR4, SR_CTAID.Y ;  /* 0x00000000000479c3 */ /* 0x000e220000002600 */
[----:B------:R-:W1:Y:S01]  /*0030*/  LDCU.64 UR6, c[0x0][0x398] ;  /* 0x00007300ff0677ac */ /* 0x000e620008000a00 */
[----:B------:R-:W2:Y:S06]  /*0040*/  S2R R9, SR_CTAID.X ;  /* 0x0000000000097919 */ /* 0x000eac0000002500 */
[----:B------:R-:W0:Y:S02]  /*0050*/  LDC R0, c[0x0][0x360] ;  /* 0x0000d800ff007b82 */ /* 0x000e240000000800 */
[----:B0-----:R-:W-:-:S05]  /*0060*/  IMAD R0, R0, UR4, R3 ;  /* 0x0000000400007c24 */ /* 0x001fca000f8e0203 */
[----:B-1----:R-:W-:-:S04]  /*0070*/  ISETP.GE.AND P0, PT, R0, UR7, PT ;  /* 0x0000000700007c0c */ /* 0x002fc8000bf06270 */
[----:B--2---:R-:W-:-:S13]  /*0080*/  ISETP.GE.OR P0, PT, R9, UR6, P0 ;  /* 0x0000000609007c0c */ /* 0x004fda0008706670 */
[----:B------:R-:W-:Y:S05]  /*0090*/  @P0 EXIT ;  /* 0x000000000000094d */ /* 0x000fea0003800000 */
[----:B------:R-:W0:Y:S01]  /*00a0*/  LDC.64 R2, c[0x0][0x390] ;  /* 0x0000e400ff027b82 */ /* 0x000e220000000a00 */
[----:B------:R-:W1:Y:S07]  /*00b0*/  LDCU.64 UR4, c[0x0][0x358] ;  /* 0x00006b00ff0477ac */ /* 0x000e6e0008000a00 */
[----:B------:R-:W2:Y:S01]  /*00c0*/  LDC.64 R6, c[0x0][0x388] ;  /* 0x0000e200ff067b82 */ /* 0x000ea20000000a00 */
[----:B0-----:R-:W-:-:S06]  /*00d0*/  IMAD.WIDE.U32 R2, R9, 0x4, R2 ;  /* 0x0000000409027825 */ /* 0x001fcc00078e0002 */
[----:B-1----:R-:W3:Y:S02]  /*00e0*/  LDG.E.CONSTANT R3, desc[UR4][R2.64] ;  /* 0x0000000402037981 */ /* 0x002ee4000c1e9900 */
[----:B---3--:R-:W-:-:S04]  /*00f0*/  IMAD R5, R3, UR7, R0 ;  /* 0x0000000703057c24 */ /* 0x008fc8000f8e0200 */
[----:B--2---:R-:W-:Y:S02]  /*0100*/  IMAD.WIDE.U32 R6, R5, 0x2, R6 ;  /* 0x0000000205067825 */ /* 0x004fe400078e0006 */
[----:B------:R-:W0:Y:S04]  /*0110*/  LDC.64 R4, c[0x0][0x380] ;  /* 0x0000e000ff047b82 */ /* 0x000e280000000a00 */
[----:B------:R-:W2:Y:S01]  /*0120*/  LDG.E.U16.CONSTANT R7, desc[UR4][R6.64] ;  /* 0x0000000406077981 */ /* 0x000ea2000c1e9500 */
[----:B------:R-:W-:-:S04]  /*0130*/  IMAD R9, R9, UR7, R0 ;  /* 0x0000000709097c24 */ /* 0x000fc8000f8e0200 */
[----:B0-----:R-:W-:-:S05]  /*0140*/  IMAD.WIDE.U32 R4, R9, 0x2, R4 ;  /* 0x0000000209047825 */ /* 0x001fca00078e0004 */
[----:B--2---:R-:W-:Y:S01]  /*0150*/  STG.E.U16 desc[UR4][R4.64], R7 ;  /* 0x0000000704007986 */ /* 0x004fe2000c101504 */
[----:B------:R-:W-:Y:S05]  /*0160*/  EXIT ;  /* 0x000000000000794d */ /* 0x000fea0003800000 */
.L_x_0:
[----:B------:R-:W-:-:S00]  /*0170*/  BRA `(.L_x_0) ;  /* 0xfffffffc00fc7947 */ /* 0x000fc0000383ffff */
[----:B------:R-:W-:-:S00]  /*0180*/  NOP ;  /* 0x0000000000007918 */ /* 0x000fc00000000000 */
[----:B------:R-:W-:-:S00]  /*0190*/  NOP ;  /* 0x0000000000007918 */ /* 0x000fc00000000000 */
[----:B------:R-:W-:-:S00]  /*01a0*/  NOP ;  /* 0x0000000000007918 */ /* 0x000fc00000000000 */
[----:B------:R-:W-:-:S00]  /*01b0*/  NOP ;  /* 0x0000000000007918 */ /* 0x000fc00000000000 */
[----:B------:R-:W-:-:S00]  /*01c0*/  NOP ;  /* 0x0000000000007918 */ /* 0x000fc00000000000 */
[----:B------:R-:W-:-:S00]  /*01d0*/  NOP ;  /* 0x0000000000007918 */ /* 0x000fc00000000000 */
[----:B------:R-:W-:-:S00]  /*01e0*/  NOP ;  /* 0x0000000000007918 */ /* 0x000fc00000000000 */
[----:B------:R-:W-:-:S00]  /*01f0*/  NOP ;  /* 0x0000000000007918 */ /* 0x000fc00000000000 */
.L_x_3:


//--------------------- .text.embedding_gather_f16 --------------------------
	.section	.text.embedding_gather_f16,"ax",@progbits
	.align	128
        .global         embedding_gather_f16
        .type           embedding_gather_f16,@function
        .size           embedding_gather_f16,(.L_x_4 - embedding_gather_f16)
        .other          embedding_gather_f16,@"STO_CUDA_ENTRY STV_DEFAULT"
embedding_gather_f16:
.text.embedding_gather_f16:
        /* <DEDUP_REMOVED lines=23> */
.L_x_1:
        /* <DEDUP_REMOVED lines=9> */
.L_x_4:


//--------------------- .text.embedding_gather_f32 --------------------------
	.section	.text.embedding_gather_f32,"ax",@progbits
	.align	128
        .global         embedding_gather_f32
        .type           embedding_gather_f32,@function
        .size           embedding_gather_f32,(.L_x_5 - embedding_gather_f32)
        .other          embedding_gather_f32,@"STO_CUDA_ENTRY STV_DEFAULT"
embedding_gather_f32:
.text.embedding_gather_f32:
        /* <DEDUP_REMOVED lines=18> */
[----:B------:R-:W2:Y:S01]  /*0120*/  LDG.E.CONSTANT R5, desc[UR4][R4.64] ;  /* 0x0000000404057981 */ /* 0x000ea2000c1e9900 */
[----:B------:R-:W-:-:S04]  /*0130*/  IMAD R9, R9, UR7, R0 ;  /* 0x0000000709097c24 */ /* 0x000fc8000f8e0200 */
[----:B0-----:R-:W-:-:S05]  /*0140*/  IMAD.WIDE.U32 R6, R9, 0x4, R6 ;  /* 0x0000000409067825 */ /* 0x001fca00078e0006 */
[----:B--2---:R-:W-:Y:S01]  /*0150*/  STG.E desc[UR4][R6.64], R5 ;  /* 0x0000000506007986 */ /* 0x004fe2000c101904 */
[----:B------:R-:W-:Y:S05]  /*0160*/  EXIT ;  /* 0x000000000000794d */ /* 0x000fea0003800000 */
.L_x_2:
        /* <DEDUP_REMOVED lines=9> */
.L_x_5:


//--------------------- .nv.shared.reserved.0     --------------------------
	.section	.nv.shared.reserved.0,"aw",@nobits
	.weak		__nv_reservedSMEM_offset_0_alias
	.size		__nv_reservedSMEM_offset_0_alias, 0, 64
	.other		__nv_reservedSMEM_offset_0_alias,@"STO_CUDA_RESERVED_SHARED STV_DEFAULT"
__nv_reservedSMEM_offset_0_alias:
	.zero		0
	.zero		64


//--------------------- .nv.constant0.embedding_gather_bf16 --------------------------
	.section	.nv.constant0.embedding_gather_bf16,"a",@progbits
	.sectionflags	@""
	.align	4
.nv.constant0.embedding_gather_bf16:
	.zero		928


//--------------------- .nv.constant0.embedding_gather_f16 --------------------------
	.section	.nv.constant0.embedding_gather_f16,"a",@progbits
	.sectionflags	@""
	.align	4
.nv.constant0.embedding_gather_f16:
	.zero		928


//--------------------- .nv.constant0.embedding_gather_f32 --------------------------
	.section	.nv.constant0.embedding_gather_f32,"a",@progbits
	.sectionflags	@""
	.align	4
.nv.constant0.embedding_gather_f32:
	.zero		928


//--------------------- SYMBOLS --------------------------

	.type		.nv.reservedSmem.offset0,@object
	.size		.nv.reservedSmem.offset0,0x4
